	.headerflags	@"EF_CUDA_TEXMODE_UNIFIED EF_CUDA_64BIT_ADDRESS EF_CUDA_ACCELERATORS EF_CUDA_SM90 EF_CUDA_VIRTUAL_SM(EF_CUDA_SM90)"
	.elftype	@"ET_EXEC"


//--------------------- .nv.info                  --------------------------
	.section	.nv.info,"",@"SHT_CUDA_INFO"
	.align	4


	//----- nvinfo : EIATTR_REGCOUNT
	.align		4
        /*0000*/ 	.byte	0x04, 0x2f
        /*0002*/ 	.short	(.L_1 - .L_0)
	.align		4
.L_0:
        /*0004*/ 	.word	index@(triton_poi_fused_5)
        /*0008*/ 	.word	0x0000001f


	//----- nvinfo : EIATTR_MIN_STACK_SIZE
	.align		4
.L_1:
        /*000c*/ 	.byte	0x04, 0x12
        /*000e*/ 	.short	(.L_3 - .L_2)
	.align		4
.L_2:
        /*0010*/ 	.word	index@(triton_poi_fused_5)
        /*0014*/ 	.word	0x00000000


	//----- nvinfo : EIATTR_FRAME_SIZE
	.align		4
.L_3:
        /*0018*/ 	.byte	0x04, 0x11
        /*001a*/ 	.short	(.L_5 - .L_4)
	.align		4
.L_4:
        /*001c*/ 	.word	index@(triton_poi_fused_5)
        /*0020*/ 	.word	0x00000000


	//----- nvinfo : EIATTR_MIN_STACK_SIZE
	.align		4
.L_5:
        /*0024*/ 	.byte	0x04, 0x12
        /*0026*/ 	.short	(.L_7 - .L_6)
	.align		4
.L_6:
        /*0028*/ 	.word	index@(triton_poi_fused_5)
        /*002c*/ 	.word	0x00000000
.L_7:


//--------------------- .nv.info.triton_poi_fused_5 --------------------------
	.section	.nv.info.triton_poi_fused_5,"",@"SHT_CUDA_INFO"
	.sectionflags	@""
	.align	4


	//----- nvinfo : EIATTR_CUDA_API_VERSION
	.align		4
        /*0000*/ 	.byte	0x04, 0x37
        /*0002*/ 	.short	(.L_9 - .L_8)
.L_8:
        /*0004*/ 	.word	0x0000007c


	//----- nvinfo : EIATTR_KPARAM_INFO
	.align		4
.L_9:
        /*0008*/ 	.byte	0x04, 0x17
        /*000a*/ 	.short	(.L_11 - .L_10)
.L_10:
        /*000c*/ 	.word	0x00000000
        /*0010*/ 	.short	0x0003
        /*0012*/ 	.short	0x0014
        /*0014*/ 	.byte	0x00, 0xf0, 0x11, 0x00


	//----- nvinfo : EIATTR_KPARAM_INFO
	.align		4
.L_11:
        /*0018*/ 	.byte	0x04, 0x17
        /*001a*/ 	.short	(.L_13 - .L_12)
.L_12:
        /*001c*/ 	.word	0x00000000
        /*0020*/ 	.short	0x0002
        /*0022*/ 	.short	0x0010
        /*0024*/ 	.byte	0x00, 0xf0, 0x11, 0x00


	//----- nvinfo : EIATTR_KPARAM_INFO
	.align		4
.L_13:
        /*0028*/ 	.byte	0x04, 0x17
        /*002a*/ 	.short	(.L_15 - .L_14)
.L_14:
        /*002c*/ 	.word	0x00000000
        /*0030*/ 	.short	0x0001
        /*0032*/ 	.short	0x0008
        /*0034*/ 	.byte	0x00, 0xf4, 0x21, 0x00


	//----- nvinfo : EIATTR_KPARAM_INFO
	.align		4
.L_15:
        /*0038*/ 	.byte	0x04, 0x17
        /*003a*/ 	.short	(.L_17 - .L_16)
.L_16:
        /*003c*/ 	.word	0x00000000
        /*0040*/ 	.short	0x0000
        /*0042*/ 	.short	0x0000
        /*0044*/ 	.byte	0x00, 0xf4, 0x21, 0x00


	//----- nvinfo : EIATTR_SPARSE_MMA_MASK
	.align		4
.L_17:
        /*0048*/ 	.byte	0x03, 0x50
        /*004a*/ 	.short	0x0000


	//----- nvinfo : EIATTR_MAXREG_COUNT
	.align		4
        /*004c*/ 	.byte	0x03, 0x1b
        /*004e*/ 	.short	0x00ff


	//----- nvinfo : EIATTR_EXIT_INSTR_OFFSETS
	.align		4
        /*0050*/ 	.byte	0x04, 0x1c
        /*0052*/ 	.short	(.L_19 - .L_18)


	//   ....[0]....
.L_18:
        /*0054*/ 	.word	0x000005e0


	//   ....[1]....
        /*0058*/ 	.word	0x00000630


	//----- nvinfo : EIATTR_REQNTID
	.align		4
.L_19:
        /*005c*/ 	.byte	0x04, 0x10
        /*005e*/ 	.short	(.L_21 - .L_20)
.L_20:
        /*0060*/ 	.word	0x00000080
        /*0064*/ 	.word	0x00000001
        /*0068*/ 	.word	0x00000001


	//----- nvinfo : EIATTR_CBANK_PARAM_SIZE
	.align		4
.L_21:
        /*006c*/ 	.byte	0x03, 0x19
        /*006e*/ 	.short	0x0018


	//----- nvinfo : EIATTR_PARAM_CBANK
	.align		4
        /*0070*/ 	.byte	0x04, 0x0a
        /*0072*/ 	.short	(.L_23 - .L_22)
	.align		4
.L_22:
        /*0074*/ 	.word	index@(.nv.constant0.triton_poi_fused_5)
        /*0078*/ 	.short	0x0210
        /*007a*/ 	.short	0x0018


	//----- nvinfo : EIATTR_SW_WAR
	.align		4
.L_23:
        /*007c*/ 	.byte	0x04, 0x36
        /*007e*/ 	.short	(.L_25 - .L_24)
.L_24:
        /*0080*/ 	.word	0x00000008
.L_25:


//--------------------- .nv.callgraph             --------------------------
	.section	.nv.callgraph,"",@"SHT_CUDA_CALLGRAPH"
	.align	4
	.sectionentsize	8
	.align		4
        /*0000*/ 	.word	0x00000000
	.align		4
        /*0004*/ 	.word	0xffffffff
	.align		4
        /*0008*/ 	.word	0x00000000
	.align		4
        /*000c*/ 	.word	0xfffffffe
	.align		4
        /*0010*/ 	.word	0x00000000
	.align		4
        /*0014*/ 	.word	0xfffffffd
	.align		4
        /*0018*/ 	.word	0x00000000
	.align		4
        /*001c*/ 	.word	0xfffffffc


//--------------------- .text.triton_poi_fused_5  --------------------------
	.section	.text.triton_poi_fused_5,"ax",@progbits
	.sectionflags	@"SHF_BARRIERS=1"
	.align	128
        .global         triton_poi_fused_5
        .type           triton_poi_fused_5,@function
        .size           triton_poi_fused_5,(.L_x_1 - triton_poi_fused_5)
        .other          triton_poi_fused_5,@"STO_CUDA_ENTRY STV_DEFAULT"
triton_poi_fused_5:
.text.triton_poi_fused_5:
[----:B------:R-:W0:Y:S01]  /*0000*/  LDC R1, c[0x0][0x28] ;  /* 0x00000a00ff017b82 */ /* 0x000e220000000800 */
[----:B------:R-:W1:Y:S07]  /*0010*/  S2R R0, SR_CTAID.X ;  /* 0x0000000000007919 */ /* 0x000e6e0000002500 */
[----:B------:R-:W2:Y:S01]  /*0020*/  LDC.64 R14, c[0x0][0x210] ;  /* 0x00008400ff0e7b82 */ /* 0x000ea20000000a00 */
[----:B------:R-:W-:Y:S01]  /*0030*/  IMAD.MOV.U32 R19, RZ, RZ, RZ ;  /* 0x000000ffff137224 */ /* 0x000fe200078e00ff */
[----:B------:R-:W-:Y:S01]  /*0040*/  ULDC.64 UR6, c[0x0][0x208] ;  /* 0x0000820000067ab9 */ /* 0x000fe20000000a00 */
[----:B------:R-:W3:Y:S01]  /*0050*/  S2R R21, SR_TID.X ;  /* 0x0000000000157919 */ /* 0x000ee20000002100 */
[----:B------:R-:W4:Y:S01]  /*0060*/  S2R R18, SR_CTAID.Y ;  /* 0x0000000000127919 */ /* 0x000f220000002600 */
[----:B------:R-:W-:-:S02]  /*0070*/  IMAD.MOV.U32 R20, RZ, RZ, RZ ;  /* 0x000000ffff147224 */ /* 0x000fc400078e00ff */
[----:B-1----:R-:W-:Y:S01]  /*0080*/  IMAD.SHL.U32 R0, R0, 0x10, RZ ;  /* 0x0000001000007824 */ /* 0x002fe200078e00ff */
[----:B---3--:R-:W-:-:S04]  /*0090*/  SHF.R.U32.HI R17, RZ, 0x4, R21 ;  /* 0x00000004ff117819 */ /* 0x008fc80000011615 */
[----:B------:R-:W-:Y:S01]  /*00a0*/  LOP3.LUT R6, R0, 0xf, R21, 0xf8, !PT ;  /* 0x0000000f00067812 */ /* 0x000fe200078ef815 */
[----:B----4-:R-:W-:Y:S01]  /*00b0*/  IMAD.SHL.U32 R16, R18, 0x40, RZ ;  /* 0x0000004012107824 */ /* 0x010fe200078e00ff */
[----:B------:R-:W-:Y:S02]  /*00c0*/  SGXT.U32 R17, R17, 0x3 ;  /* 0x000000031111781a */ /* 0x000fe40000000000 */
[----:B------:R-:W-:Y:S02]  /*00d0*/  ISETP.GE.AND P0, PT, R6, 0x9, PT ;  /* 0x000000090600780c */ /* 0x000fe40003f06270 */
[----:B------:R-:W-:Y:S02]  /*00e0*/  LOP3.LUT R2, R16, R17, RZ, 0xfc, !PT ;  /* 0x0000001110027212 */ /* 0x000fe400078efcff */
[----:B------:R-:W-:Y:S02]  /*00f0*/  LOP3.LUT R3, R16, 0x8, R17, 0xfe, !PT ;  /* 0x0000000810037812 */ /* 0x000fe400078efe11 */
[----:B------:R-:W-:Y:S01]  /*0100*/  LOP3.LUT R4, R16, 0x10, R17, 0xfe, !PT ;  /* 0x0000001010047812 */ /* 0x000fe200078efe11 */
[--C-:B------:R-:W-:Y:S01]  /*0110*/  IMAD R27, R2, 0x9, R6.reuse ;  /* 0x00000009021b7824 */ /* 0x100fe200078e0206 */
        /* <DEDUP_REMOVED lines=9> */
[----:B------:R-:W-:-:S02]  /*01b0*/  IMAD R11, R11, 0x9, R6 ;  /* 0x000000090b0b7824 */ /* 0x000fc400078e0206 */
[--C-:B------:R-:W-:Y:S02]  /*01c0*/  IMAD R13, R13, 0x9, R6.reuse ;  /* 0x000000090d0d7824 */ /* 0x100fe400078e0206 */
[----:B------:R-:W-:Y:S02]  /*01d0*/  IMAD R23, R23, 0x9, R6 ;  /* 0x0000000917177824 */ /* 0x000fe400078e0206 */
[----:B--2---:R-:W-:-:S04]  /*01e0*/  IMAD.WIDE R26, R27, 0x4, R14 ;  /* 0x000000041b1a7825 */ /* 0x004fc800078e020e */
[--C-:B------:R-:W-:Y:S01]  /*01f0*/  IMAD.WIDE R2, R3, 0x4, R14.reuse ;  /* 0x0000000403027825 */ /* 0x100fe200078e020e */
[----:B------:R1:W2:Y:S01]  /*0200*/  @!P0 LDG.E.EL R19, desc[UR6][R26.64] ;  /* 0x000000061a138981 */ /* 0x0002a2000c2e1900 */
[----:B------:R-:W-:Y:S02]  /*0210*/  CS2R R24, SRZ ;  /* 0x0000000000187805 */ /* 0x000fe4000001ff00 */
[--C-:B------:R-:W-:Y:S01]  /*0220*/  IMAD.WIDE R4, R5, 0x4, R14.reuse ;  /* 0x0000000405047825 */ /* 0x100fe200078e020e */
[----:B------:R3:W4:Y:S03]  /*0230*/  @!P0 LDG.E.EL R20, desc[UR6][R2.64] ;  /* 0x0000000602148981 */ /* 0x000726000c2e1900 */
[----:B------:R-:W-:-:S04]  /*0240*/  IMAD.WIDE R6, R7, 0x4, R14 ;  /* 0x0000000407067825 */ /* 0x000fc800078e020e */
[----:B------:R-:W-:-:S04]  /*0250*/  IMAD.WIDE R8, R9, 0x4, R14 ;  /* 0x0000000409087825 */ /* 0x000fc800078e020e */
[----:B------:R-:W-:-:S04]  /*0260*/  IMAD.WIDE R10, R11, 0x4, R14 ;  /* 0x000000040b0a7825 */ /* 0x000fc800078e020e */
[--C-:B------:R-:W-:Y:S01]  /*0270*/  IMAD.WIDE R12, R13, 0x4, R14.reuse ;  /* 0x000000040d0c7825 */ /* 0x100fe200078e020e */
[----:B-1----:R-:W-:Y:S01]  /*0280*/  CS2R R26, SRZ ;  /* 0x00000000001a7805 */ /* 0x002fe2000001ff00 */
[----:B------:R-:W5:Y:S02]  /*0290*/  @!P0 LDG.E.EL R24, desc[UR6][R6.64] ;  /* 0x0000000606188981 */ /* 0x000f64000c2e1900 */
[----:B------:R-:W-:Y:S01]  /*02a0*/  IMAD.WIDE R14, R23, 0x4, R14 ;  /* 0x00000004170e7825 */ /* 0x000fe200078e020e */
[----:B------:R-:W-:Y:S01]  /*02b0*/  HFMA2.MMA R23, -RZ, RZ, 0, 0 ;  /* 0x00000000ff177435 */ /* 0x000fe200000001ff */
[----:B------:R-:W5:Y:S02]  /*02c0*/  @!P0 LDG.E.EL R25, desc[UR6][R10.64] ;  /* 0x000000060a198981 */ /* 0x000f64000c2e1900 */
[----:B------:R-:W-:Y:S02]  /*02d0*/  IMAD.MOV.U32 R22, RZ, RZ, RZ ;  /* 0x000000ffff167224 */ /* 0x000fe400078e00ff */
[----:B------:R-:W5:Y:S04]  /*02e0*/  @!P0 LDG.E.EL R27, desc[UR6][R12.64] ;  /* 0x000000060c1b8981 */ /* 0x000f68000c2e1900 */
[----:B------:R-:W5:Y:S04]  /*02f0*/  @!P0 LDG.E.EL R22, desc[UR6][R4.64] ;  /* 0x0000000604168981 */ /* 0x000f68000c2e1900 */
[----:B------:R1:W5:Y:S04]  /*0300*/  @!P0 LDG.E.EL R23, desc[UR6][R8.64] ;  /* 0x0000000608178981 */ /* 0x000368000c2e1900 */
[----:B------:R-:W5:Y:S01]  /*0310*/  @!P0 LDG.E.EL R26, desc[UR6][R14.64] ;  /* 0x000000060e1a8981 */ /* 0x000f62000c2e1900 */
[----:B------:R-:W1:Y:S01]  /*0320*/  S2UR UR5, SR_CgaCtaId ;  /* 0x00000000000579c3 */ /* 0x000e620000008800 */
[----:B---3--:R-:W-:Y:S01]  /*0330*/  IMAD.SHL.U32 R2, R21, 0x40, RZ ;  /* 0x0000004015027824 */ /* 0x008fe200078e00ff */
[----:B------:R-:W-:-:S04]  /*0340*/  UMOV UR4, 0x400 ;  /* 0x0000040000047882 */ /* 0x000fc80000000000 */
[----:B------:R-:W-:-:S04]  /*0350*/  LOP3.LUT R2, R2, 0x3c0, RZ, 0xc0, !PT ;  /* 0x000003c002027812 */ /* 0x000fc800078ec0ff */
[----:B------:R-:W-:Y:S01]  /*0360*/  LOP3.LUT R3, R2, R17, RZ, 0xfc, !PT ;  /* 0x0000001102037212 */ /* 0x000fe200078efcff */
[----:B01----:R-:W-:-:S06]  /*0370*/  UPRMT UR4, UR5, 0x654, UR4 ;  /* 0x0000065405047896 */ /* 0x003fcc0008000004 */
[----:B------:R-:W-:-:S05]  /*0380*/  LEA.HI R2, R2, UR4, RZ, 0x1e ;  /* 0x0000000402027c11 */ /* 0x000fca000f8ff0ff */
[----:B------:R-:W-:Y:S01]  /*0390*/  IMAD R28, R3, 0x4, R2 ;  /* 0x00000004031c7824 */ /* 0x000fe200078e0202 */
[C---:B------:R-:W-:Y:S01]  /*03a0*/  LOP3.LUT R2, R21.reuse, 0x70, RZ, 0xc0, !PT ;  /* 0x0000007015027812 */ /* 0x040fe200078ec0ff */
[----:B------:R-:W-:-:S03]  /*03b0*/  IMAD.SHL.U32 R21, R21, 0x4, RZ ;  /* 0x0000000415157824 */ /* 0x000fc600078e00ff */
[----:B------:R-:W-:Y:S02]  /*03c0*/  IADD3 R3, R2, UR4, RZ ;  /* 0x0000000402037c10 */ /* 0x000fe4000fffe0ff */
[----:B------:R-:W-:-:S05]  /*03d0*/  LOP3.LUT R8, R21, 0x1fc, RZ, 0xc0, !PT ;  /* 0x000001fc15087812 */ /* 0x000fca00078ec0ff */
[----:B------:R-:W-:Y:S01]  /*03e0*/  IMAD R4, R8, 0x4, R3 ;  /* 0x0000000408047824 */ /* 0x000fe200078e0203 */
[----:B------:R-:W-:Y:S02]  /*03f0*/  SHF.R.S32.HI R3, RZ, 0x19, R18 ;  /* 0x00000019ff037819 */ /* 0x000fe40000011412 */
[----:B------:R-:W-:Y:S02]  /*0400*/  LOP3.LUT R16, R16, 0x3c, R21, 0xf8, !PT ;  /* 0x0000003c10107812 */ /* 0x000fe400078ef815 */
[----:B------:R-:W-:-:S04]  /*0410*/  SGXT R3, R3, 0x1 ;  /* 0x000000010303781a */ /* 0x000fc80000000200 */
[----:B------:R-:W-:Y:S02]  /*0420*/  LEA.HI R9, R3, R16, RZ, 0x6 ;  /* 0x0000001003097211 */ /* 0x000fe400078f30ff */
[----:B------:R-:W0:Y:S02]  /*0430*/  LDC.64 R2, c[0x0][0x218] ;  /* 0x00008600ff027b82 */ /* 0x000e240000000a00 */
[----:B------:R-:W-:Y:S02]  /*0440*/  LOP3.LUT R11, R9, 0xffffffc0, RZ, 0xc0, !PT ;  /* 0xffffffc0090b7812 */ /* 0x000fe400078ec0ff */
[----:B------:R-:W-:Y:S02]  /*0450*/  SHF.R.S32.HI R10, RZ, 0x6, R9 ;  /* 0x00000006ff0a7819 */ /* 0x000fe40000011409 */
[----:B------:R-:W-:Y:S01]  /*0460*/  LOP3.LUT R9, R0, R17, RZ, 0xfc, !PT ;  /* 0x0000001100097212 */ /* 0x000fe200078efcff */
[----:B------:R-:W-:Y:S01]  /*0470*/  IMAD.IADD R11, R16, 0x1, -R11 ;  /* 0x00000001100b7824 */ /* 0x000fe200078e0a0b */
[----:B------:R-:W-:-:S02]  /*0480*/  LOP3.LUT R0, R0, 0x8, R17, 0xfe, !PT ;  /* 0x0000000800007812 */ /* 0x000fc400078efe11 */
[----:B------:R-:W-:Y:S01]  /*0490*/  LOP3.LUT R13, R8, 0x200, RZ, 0xfc, !PT ;  /* 0x00000200080d7812 */ /* 0x000fe200078efcff */
[----:B------:R-:W-:Y:S01]  /*04a0*/  IMAD R12, R10, 0x240, R11 ;  /* 0x000002400a0c7824 */ /* 0x000fe200078e020b */
[C---:B------:R-:W-:Y:S02]  /*04b0*/  ISETP.GE.AND P1, PT, R9.reuse, 0x9, PT ;  /* 0x000000090900780c */ /* 0x040fe40003f26270 */
[----:B------:R-:W-:Y:S01]  /*04c0*/  ISETP.GE.AND P0, PT, R0, 0x9, PT ;  /* 0x000000090000780c */ /* 0x000fe20003f06270 */
[----:B------:R-:W-:Y:S01]  /*04d0*/  IMAD R11, R9, 0x40, R12 ;  /* 0x00000040090b7824 */ /* 0x000fe200078e020c */
[----:B------:R-:W-:-:S04]  /*04e0*/  SHF.R.U32.HI R13, RZ, 0x2, R13 ;  /* 0x00000002ff0d7819 */ /* 0x000fc8000001160d */
[----:B------:R-:W-:Y:S01]  /*04f0*/  LOP3.LUT R13, R13, 0xf0, RZ, 0xc0, !PT ;  /* 0x000000f00d0d7812 */ /* 0x000fe200078ec0ff */
[----:B0-----:R-:W-:-:S03]  /*0500*/  IMAD.WIDE R10, R11, 0x4, R2 ;  /* 0x000000040b0a7825 */ /* 0x001fc600078e0202 */
[----:B------:R-:W-:-:S05]  /*0510*/  IADD3 R13, R13, UR4, RZ ;  /* 0x000000040d0d7c10 */ /* 0x000fca000fffe0ff */
[----:B------:R-:W-:Y:S01]  /*0520*/  IMAD R13, R8, 0x4, R13 ;  /* 0x00000004080d7824 */ /* 0x000fe200078e020d */
[----:B--2---:R-:W-:Y:S04]  /*0530*/  STS [R28], R19 ;  /* 0x000000131c007388 */ /* 0x004fe80000000800 */
[----:B----4-:R-:W-:Y:S04]  /*0540*/  STS [R28+0x20], R20 ;  /* 0x000020141c007388 */ /* 0x010fe80000000800 */
[----:B-----5:R-:W-:Y:S04]  /*0550*/  STS [R28+0x60], R24 ;  /* 0x000060181c007388 */ /* 0x020fe80000000800 */
[----:B------:R-:W-:Y:S04]  /*0560*/  STS [R28+0xa0], R25 ;  /* 0x0000a0191c007388 */ /* 0x000fe80000000800 */
[----:B------:R-:W-:Y:S04]  /*0570*/  STS [R28+0xc0], R27 ;  /* 0x0000c01b1c007388 */ /* 0x000fe80000000800 */
[----:B------:R-:W-:Y:S04]  /*0580*/  STS [R28+0x40], R22 ;  /* 0x000040161c007388 */ /* 0x000fe80000000800 */
[----:B------:R-:W-:Y:S04]  /*0590*/  STS [R28+0x80], R23 ;  /* 0x000080171c007388 */ /* 0x000fe80000000800 */
[----:B------:R-:W-:Y:S01]  /*05a0*/  STS [R28+0xe0], R26 ;  /* 0x0000e01a1c007388 */ /* 0x000fe20000000800 */
[----:B------:R-:W-:Y:S06]  /*05b0*/  BAR.SYNC.DEFER_BLOCKING 0x0 ;  /* 0x0000000000007b1d */ /* 0x000fec0000010000 */
[----:B------:R-:W0:Y:S04]  /*05c0*/  LDS.128 R4, [R4] ;  /* 0x0000000004047984 */ /* 0x000e280000000c00 */
[----:B0-----:R0:W-:Y:S02]  /*05d0*/  @!P1 STG.E.128 desc[UR6][R10.64], R4 ;  /* 0x000000040a009986 */ /* 0x0011e4000c101d06 */
[----:B0-----:R-:W-:Y:S05]  /*05e0*/  @P0 EXIT ;  /* 0x000000000000094d */ /* 0x001fea0003800000 */
[----:B0-----:R-:W0:Y:S01]  /*05f0*/  LDS.128 R8, [R13+0x800] ;  /* 0x000800000d087984 */ /* 0x001e220000000c00 */
[----:B------:R-:W-:-:S04]  /*0600*/  IMAD R5, R0, 0x40, R12 ;  /* 0x0000004000057824 */ /* 0x000fc800078e020c */
[----:B------:R-:W-:-:S05]  /*0610*/  IMAD.WIDE R2, R5, 0x4, R2 ;  /* 0x0000000405027825 */ /* 0x000fca00078e0202 */
[----:B0-----:R-:W-:Y:S01]  /*0620*/  STG.E.128 desc[UR6][R2.64], R8 ;  /* 0x0000000802007986 */ /* 0x001fe2000c101d06 */
[----:B------:R-:W-:Y:S05]  /*0630*/  EXIT ;  /* 0x000000000000794d */ /* 0x000fea0003800000 */
.L_x_0:
[----:B------:R-:W-:-:S00]  /*0640*/  BRA `(.L_x_0) ;  /* 0xfffffffc00fc7947 */ /* 0x000fc0000383ffff */
[----:B------:R-:W-:-:S00]  /*0650*/  NOP ;  /* 0x0000000000007918 */ /* 0x000fc00000000000 */
        /* <DEDUP_REMOVED lines=10> */
.L_x_1:


//--------------------- .nv.shared.triton_poi_fused_5 --------------------------
	.section	.nv.shared.triton_poi_fused_5,"aw",@nobits
	.sectionflags	@""
	.align	16
	.zero		1024


//--------------------- .nv.constant0.triton_poi_fused_5 --------------------------
	.section	.nv.constant0.triton_poi_fused_5,"a",@progbits
	.sectionflags	@""
	.align	4
.nv.constant0.triton_poi_fused_5:
	.zero		552
